//
// Generated by NVIDIA NVVM Compiler
//
// Compiler Build ID: CL-36424714
// Cuda compilation tools, release 13.0, V13.0.88
// Based on NVVM 20.0.0
//

.version 9.0
.target sm_100
.address_size 64

	// .globl	_Z7kernel1PKdPdi
// _ZZ7kernel2PKdPdiE4temp has been demoted

.visible .entry _Z7kernel1PKdPdi(
	.param .u64 .ptr .align 1 _Z7kernel1PKdPdi_param_0,
	.param .u64 .ptr .align 1 _Z7kernel1PKdPdi_param_1,
	.param .u32 _Z7kernel1PKdPdi_param_2
)
{
	.reg .pred 	%p<12>;
	.reg .b32 	%r<35>;
	.reg .b64 	%rd<20>;
	.reg .b64 	%fd<13>;

	ld.param.u64 	%rd1, [_Z7kernel1PKdPdi_param_0];
	ld.param.u64 	%rd2, [_Z7kernel1PKdPdi_param_1];
	ld.param.u32 	%r5, [_Z7kernel1PKdPdi_param_2];
	mov.u32 	%r6, %ctaid.z;
	mov.u32 	%r7, %ntid.z;
	mov.u32 	%r8, %tid.z;
	mad.lo.s32 	%r9, %r6, %r7, %r8;
	mov.u32 	%r10, %ctaid.y;
	mov.u32 	%r11, %ntid.y;
	mov.u32 	%r12, %tid.y;
	mad.lo.s32 	%r13, %r10, %r11, %r12;
	mov.u32 	%r14, %ctaid.x;
	mov.u32 	%r15, %ntid.x;
	mov.u32 	%r16, %tid.x;
	mad.lo.s32 	%r17, %r14, %r15, %r16;
	setp.eq.s32 	%p1, %r9, 0;
	add.s32 	%r18, %r5, -1;
	setp.ge.s32 	%p2, %r9, %r18;
	setp.eq.s32 	%p3, %r13, 0;
	or.pred  	%p4, %p1, %p3;
	or.pred  	%p5, %p4, %p2;
	setp.ge.s32 	%p6, %r13, %r18;
	or.pred  	%p7, %p5, %p6;
	setp.lt.s32 	%p8, %r17, 1;
	or.pred  	%p9, %p8, %p7;
	setp.ge.s32 	%p10, %r17, %r18;
	or.pred  	%p11, %p9, %p10;
	@%p11 bra 	$L__BB0_2;
	cvta.to.global.u64 	%rd3, %rd1;
	cvta.to.global.u64 	%rd4, %rd2;
	add.s32 	%r19, %r9, -1;
	mul.lo.s32 	%r20, %r5, %r19;
	mul.lo.s32 	%r21, %r5, %r13;
	add.s32 	%r22, %r21, %r17;
	mad.lo.s32 	%r23, %r20, %r5, %r22;
	mul.wide.s32 	%rd5, %r23, 8;
	add.s64 	%rd6, %rd3, %rd5;
	ld.global.f64 	%fd1, [%rd6];
	shl.b32 	%r24, %r5, 1;
	add.s32 	%r25, %r20, %r24;
	mad.lo.s32 	%r26, %r25, %r5, %r22;
	mul.wide.s32 	%rd7, %r26, 8;
	add.s64 	%rd8, %rd3, %rd7;
	ld.global.f64 	%fd2, [%rd8];
	add.f64 	%fd3, %fd1, %fd2;
	sub.s32 	%r27, %r25, %r5;
	mul.lo.s32 	%r28, %r27, %r5;
	sub.s32 	%r29, %r21, %r5;
	add.s32 	%r30, %r29, %r17;
	add.s32 	%r31, %r30, %r28;
	mul.wide.s32 	%rd9, %r31, 8;
	add.s64 	%rd10, %rd3, %rd9;
	ld.global.f64 	%fd4, [%rd10];
	add.f64 	%fd5, %fd3, %fd4;
	add.s32 	%r32, %r22, %r28;
	add.s32 	%r33, %r32, %r5;
	mul.wide.s32 	%rd11, %r33, 8;
	add.s64 	%rd12, %rd3, %rd11;
	ld.global.f64 	%fd6, [%rd12];
	add.f64 	%fd7, %fd5, %fd6;
	add.s32 	%r34, %r28, %r21;
	cvt.s64.s32 	%rd13, %r34;
	cvt.u64.u32 	%rd14, %r17;
	add.s64 	%rd15, %rd14, %rd13;
	shl.b64 	%rd16, %rd15, 3;
	add.s64 	%rd17, %rd3, %rd16;
	ld.global.f64 	%fd8, [%rd17+-8];
	add.f64 	%fd9, %fd7, %fd8;
	ld.global.f64 	%fd10, [%rd17+8];
	add.f64 	%fd11, %fd9, %fd10;
	mul.f64 	%fd12, %fd11, 0d3FE999999999999A;
	mul.wide.s32 	%rd18, %r32, 8;
	add.s64 	%rd19, %rd4, %rd18;
	st.global.f64 	[%rd19], %fd12;
$L__BB0_2:
	ret;

}
	// .globl	_Z7kernel2PKdPdi
.visible .entry _Z7kernel2PKdPdi(
	.param .u64 .ptr .align 1 _Z7kernel2PKdPdi_param_0,
	.param .u64 .ptr .align 1 _Z7kernel2PKdPdi_param_1,
	.param .u32 _Z7kernel2PKdPdi_param_2
)
{
	.reg .pred 	%p<27>;
	.reg .b32 	%r<32>;
	.reg .b64 	%rd<9>;
	.reg .b64 	%fd<14>;
	// demoted variable
	.shared .align 8 .b8 _ZZ7kernel2PKdPdiE4temp[8000];
	ld.param.u64 	%rd1, [_Z7kernel2PKdPdi_param_0];
	ld.param.u64 	%rd2, [_Z7kernel2PKdPdi_param_1];
	ld.param.u32 	%r8, [_Z7kernel2PKdPdi_param_2];
	mov.u32 	%r1, %tid.x;
	mov.u32 	%r2, %tid.y;
	mov.u32 	%r3, %tid.z;
	mov.u32 	%r9, %ctaid.z;
	shl.b32 	%r10, %r9, 3;
	add.s32 	%r4, %r10, %r3;
	mov.u32 	%r11, %ctaid.y;
	shl.b32 	%r12, %r11, 3;
	add.s32 	%r5, %r12, %r2;
	mov.u32 	%r13, %ctaid.x;
	shl.b32 	%r14, %r13, 3;
	add.s32 	%r6, %r14, %r1;
	setp.eq.s32 	%p1, %r4, 0;
	setp.gt.s32 	%p2, %r4, %r8;
	or.pred  	%p3, %p1, %p2;
	setp.eq.s32 	%p4, %r5, 0;
	setp.gt.s32 	%p5, %r5, %r8;
	or.pred  	%p6, %p4, %p5;
	or.pred  	%p8, %p3, %p6;
	setp.lt.s32 	%p9, %r6, 1;
	setp.gt.s32 	%p10, %r6, %r8;
	or.pred  	%p11, %p8, %p10;
	or.pred  	%p12, %p11, %p9;
	mov.u32 	%r15, _ZZ7kernel2PKdPdiE4temp;
	mad.lo.s32 	%r16, %r3, 800, %r15;
	mad.lo.s32 	%r17, %r2, 80, %r16;
	shl.b32 	%r18, %r1, 3;
	add.s32 	%r7, %r17, %r18;
	@%p12 bra 	$L__BB1_2;
	add.s32 	%r19, %r4, -1;
	mad.lo.s32 	%r20, %r8, %r19, %r5;
	add.s32 	%r21, %r20, -1;
	mad.lo.s32 	%r22, %r21, %r8, %r6;
	cvta.to.global.u64 	%rd3, %rd1;
	add.s32 	%r23, %r22, -1;
	mul.wide.s32 	%rd4, %r23, 8;
	add.s64 	%rd5, %rd3, %rd4;
	ld.global.f64 	%fd1, [%rd5];
	st.shared.f64 	[%r7], %fd1;
$L__BB1_2:
	bar.sync 	0;
	or.b32  	%r24, %r3, %r2;
	and.b32  	%r25, %r24, 1016;
	setp.ne.s32 	%p13, %r25, 0;
	setp.gt.u32 	%p14, %r1, 7;
	or.pred  	%p15, %p13, %p14;
	@%p15 bra 	$L__BB1_5;
	setp.lt.s32 	%p16, %r6, 1;
	setp.eq.s32 	%p17, %r5, 0;
	setp.eq.s32 	%p18, %r4, 0;
	add.s32 	%r29, %r8, -1;
	setp.ge.s32 	%p19, %r4, %r29;
	or.pred  	%p20, %p18, %p17;
	or.pred  	%p21, %p20, %p19;
	setp.ge.s32 	%p22, %r5, %r29;
	or.pred  	%p23, %p21, %p22;
	or.pred  	%p24, %p16, %p23;
	setp.ge.s32 	%p25, %r6, %r29;
	or.pred  	%p26, %p24, %p25;
	@%p26 bra 	$L__BB1_5;
	ld.shared.f64 	%fd2, [%r7+808];
	ld.shared.f64 	%fd3, [%r7+880];
	add.f64 	%fd4, %fd2, %fd3;
	ld.shared.f64 	%fd5, [%r7+968];
	add.f64 	%fd6, %fd4, %fd5;
	ld.shared.f64 	%fd7, [%r7+896];
	add.f64 	%fd8, %fd6, %fd7;
	ld.shared.f64 	%fd9, [%r7+88];
	add.f64 	%fd10, %fd8, %fd9;
	ld.shared.f64 	%fd11, [%r7+1688];
	add.f64 	%fd12, %fd10, %fd11;
	mul.f64 	%fd13, %fd12, 0d3FE999999999999A;
	mad.lo.s32 	%r30, %r8, %r4, %r5;
	mad.lo.s32 	%r31, %r30, %r8, %r6;
	cvta.to.global.u64 	%rd6, %rd2;
	mul.wide.s32 	%rd7, %r31, 8;
	add.s64 	%rd8, %rd6, %rd7;
	st.global.f64 	[%rd8], %fd13;
$L__BB1_5:
	ret;

}
	// .globl	_Z7kernel3PKdPdi
.visible .entry _Z7kernel3PKdPdi(
	.param .u64 .ptr .align 1 _Z7kernel3PKdPdi_param_0,
	.param .u64 .ptr .align 1 _Z7kernel3PKdPdi_param_1,
	.param .u32 _Z7kernel3PKdPdi_param_2
)
{


	ret;

}


// ===== COMPILED SASS (sm_100) =====

	.target	sm_100

	.elftype	@"ET_EXEC"


//--------------------- .note.nv.tkinfo           --------------------------
	.section	.note.nv.tkinfo,"",@"SHT_NOTE"
	.sectionflags	@"SHF_NOTE_NV_TKINFO"
	.tkinfo
        /*0018*/ 	.word	0x00000002
        /*0030*/ 	.string	""
        /*0030*/ 	.string	"ptxas"
        /*0030*/ 	.string	"Cuda compilation tools, release 13.0, V13.0.88"
        /*0030*/ 	.string	"Build cuda_13.0.r13.0/compiler.36424714_0"
        /*0030*/ 	.string	"-arch sm_100 -m 64 "



//--------------------- .note.nv.cuinfo           --------------------------
	.section	.note.nv.cuinfo,"",@"SHT_NOTE"
	.sectionflags	@"SHF_NOTE_NV_CUINFO"
        /*0018*/ 	.short	0x0002
        /*001a*/ 	.short	0x0064
        /*001c*/ 	.short	0x0082
	.zero		2


//--------------------- .nv.info                  --------------------------
	.section	.nv.info,"",@"SHT_CUDA_INFO"
	.align	4


	//----- nvinfo : EIATTR_REGCOUNT
	.align		4
        /*0000*/ 	.byte	0x04, 0x2f
        /*0002*/ 	.short	(.L_1 - .L_0)
	.align		4
.L_0:
        /*0004*/ 	.word	index@(_Z7kernel1PKdPdi)
        /*0008*/ 	.word	0x00000012


	//----- nvinfo : EIATTR_FRAME_SIZE
	.align		4
.L_1:
        /*000c*/ 	.byte	0x04, 0x11
        /*000e*/ 	.short	(.L_3 - .L_2)
	.align		4
.L_2:
        /*0010*/ 	.word	index@(_Z7kernel1PKdPdi)
        /*0014*/ 	.word	0x00000000


	//----- nvinfo : EIATTR_REGCOUNT
	.align		4
.L_3:
        /*0018*/ 	.byte	0x04, 0x2f
        /*001a*/ 	.short	(.L_5 - .L_4)
	.align		4
.L_4:
        /*001c*/ 	.word	index@(_Z7kernel2PKdPdi)
        /*0020*/ 	.word	0x00000014


	//----- nvinfo : EIATTR_FRAME_SIZE
	.align		4
.L_5:
        /*0024*/ 	.byte	0x04, 0x11
        /*0026*/ 	.short	(.L_7 - .L_6)
	.align		4
.L_6:
        /*0028*/ 	.word	index@(_Z7kernel2PKdPdi)
        /*002c*/ 	.word	0x00000000


	//----- nvinfo : EIATTR_REGCOUNT
	.align		4
.L_7:
        /*0030*/ 	.byte	0x04, 0x2f
        /*0032*/ 	.short	(.L_9 - .L_8)
	.align		4
.L_8:
        /*0034*/ 	.word	index@(_Z7kernel3PKdPdi)
        /*0038*/ 	.word	0x00000004


	//----- nvinfo : EIATTR_FRAME_SIZE
	.align		4
.L_9:
        /*003c*/ 	.byte	0x04, 0x11
        /*003e*/ 	.short	(.L_11 - .L_10)
	.align		4
.L_10:
        /*0040*/ 	.word	index@(_Z7kernel3PKdPdi)
        /*0044*/ 	.word	0x00000000


	//----- nvinfo : EIATTR_MIN_STACK_SIZE
	.align		4
.L_11:
        /*0048*/ 	.byte	0x04, 0x12
        /*004a*/ 	.short	(.L_13 - .L_12)
	.align		4
.L_12:
        /*004c*/ 	.word	index@(_Z7kernel3PKdPdi)
        /*0050*/ 	.word	0x00000000


	//----- nvinfo : EIATTR_MIN_STACK_SIZE
	.align		4
.L_13:
        /*0054*/ 	.byte	0x04, 0x12
        /*0056*/ 	.short	(.L_15 - .L_14)
	.align		4
.L_14:
        /*0058*/ 	.word	index@(_Z7kernel2PKdPdi)
        /*005c*/ 	.word	0x00000000


	//----- nvinfo : EIATTR_MIN_STACK_SIZE
	.align		4
.L_15:
        /*0060*/ 	.byte	0x04, 0x12
        /*0062*/ 	.short	(.L_17 - .L_16)
	.align		4
.L_16:
        /*0064*/ 	.word	index@(_Z7kernel1PKdPdi)
        /*0068*/ 	.word	0x00000000
.L_17:


//--------------------- .nv.compat                --------------------------
	.section	.nv.compat,"",@"SHT_CUDA_COMPAT_INFO"
	.align	4
        /*0000*/ 	.byte	0x02, 0x09, 0x00, 0x00, 0x02, 0x02, 0x01, 0x00, 0x02, 0x05, 0x05, 0x00, 0x03, 0x07, 0x01, 0x01
        /*0010*/ 	.byte	0x02, 0x03, 0x00, 0x00, 0x02, 0x06, 0x01, 0x00, 0x04, 0x0b, 0x08, 0x00, 0x01, 0x00, 0x00, 0x00
        /*0020*/ 	.byte	0x00, 0x00, 0x00, 0x00


//--------------------- .nv.info._Z7kernel3PKdPdi --------------------------
	.section	.nv.info._Z7kernel3PKdPdi,"",@"SHT_CUDA_INFO"
	.sectionflags	@""
	.align	4


	//----- nvinfo : EIATTR_CUDA_API_VERSION
	.align		4
        /*0000*/ 	.byte	0x04, 0x37
        /*0002*/ 	.short	(.L_19 - .L_18)
.L_18:
        /*0004*/ 	.word	0x00000082


	//----- nvinfo : EIATTR_KPARAM_INFO
	.align		4
.L_19:
        /*0008*/ 	.byte	0x04, 0x17
        /*000a*/ 	.short	(.L_21 - .L_20)
.L_20:
        /*000c*/ 	.word	0x00000000
        /*0010*/ 	.short	0x0002
        /*0012*/ 	.short	0x0010
        /*0014*/ 	.byte	0x00, 0xf0, 0x11, 0x00


	//----- nvinfo : EIATTR_KPARAM_INFO
	.align		4
.L_21:
        /*0018*/ 	.byte	0x04, 0x17
        /*001a*/ 	.short	(.L_23 - .L_22)
.L_22:
        /*001c*/ 	.word	0x00000000
        /*0020*/ 	.short	0x0001
        /*0022*/ 	.short	0x0008
        /*0024*/ 	.byte	0x00, 0xf5, 0x21, 0x00


	//----- nvinfo : EIATTR_KPARAM_INFO
	.align		4
.L_23:
        /*0028*/ 	.byte	0x04, 0x17
        /*002a*/ 	.short	(.L_25 - .L_24)
.L_24:
        /*002c*/ 	.word	0x00000000
        /*0030*/ 	.short	0x0000
        /*0032*/ 	.short	0x0000
        /*0034*/ 	.byte	0x00, 0xf5, 0x21, 0x00


	//----- nvinfo : EIATTR_SPARSE_MMA_MASK
	.align		4
.L_25:
        /*0038*/ 	.byte	0x03, 0x50
        /*003a*/ 	.short	0x0000


	//----- nvinfo : EIATTR_MAXREG_COUNT
	.align		4
        /*003c*/ 	.byte	0x03, 0x1b
        /*003e*/ 	.short	0x00ff


	//----- nvinfo : EIATTR_MERCURY_ISA_VERSION
	.align		4
        /*0040*/ 	.byte	0x03, 0x5f
        /*0042*/ 	.short	0x0101


	//----- nvinfo : EIATTR_VRC_CTA_INIT_COUNT
	.align		4
        /*0044*/ 	.byte	0x02, 0x4a
	.zero		1
	.zero		1


	//----- nvinfo : EIATTR_EXIT_INSTR_OFFSETS
	.align		4
        /*0048*/ 	.byte	0x04, 0x1c
        /*004a*/ 	.short	(.L_27 - .L_26)


	//   ....[0]....
.L_26:
        /*004c*/ 	.word	0x00000010


	//----- nvinfo : EIATTR_CBANK_PARAM_SIZE
	.align		4
.L_27:
        /*0050*/ 	.byte	0x03, 0x19
        /*0052*/ 	.short	0x0014


	//----- nvinfo : EIATTR_PARAM_CBANK
	.align		4
        /*0054*/ 	.byte	0x04, 0x0a
        /*0056*/ 	.short	(.L_29 - .L_28)
	.align		4
.L_28:
        /*0058*/ 	.word	index@(.nv.constant0._Z7kernel3PKdPdi)
        /*005c*/ 	.short	0x0380
        /*005e*/ 	.short	0x0014


	//----- nvinfo : EIATTR_SW_WAR
	.align		4
.L_29:
        /*0060*/ 	.byte	0x04, 0x36
        /*0062*/ 	.short	(.L_31 - .L_30)
.L_30:
        /*0064*/ 	.word	0x00000008
.L_31:


//--------------------- .nv.info._Z7kernel2PKdPdi --------------------------
	.section	.nv.info._Z7kernel2PKdPdi,"",@"SHT_CUDA_INFO"
	.sectionflags	@""
	.align	4


	//----- nvinfo : EIATTR_CUDA_API_VERSION
	.align		4
        /*0000*/ 	.byte	0x04, 0x37
        /*0002*/ 	.short	(.L_33 - .L_32)
.L_32:
        /*0004*/ 	.word	0x00000082


	//----- nvinfo : EIATTR_KPARAM_INFO
	.align		4
.L_33:
        /*0008*/ 	.byte	0x04, 0x17
        /*000a*/ 	.short	(.L_35 - .L_34)
.L_34:
        /*000c*/ 	.word	0x00000000
        /*0010*/ 	.short	0x0002
        /*0012*/ 	.short	0x0010
        /*0014*/ 	.byte	0x00, 0xf0, 0x11, 0x00


	//----- nvinfo : EIATTR_KPARAM_INFO
	.align		4
.L_35:
        /*0018*/ 	.byte	0x04, 0x17
        /*001a*/ 	.short	(.L_37 - .L_36)
.L_36:
        /*001c*/ 	.word	0x00000000
        /*0020*/ 	.short	0x0001
        /*0022*/ 	.short	0x0008
        /*0024*/ 	.byte	0x00, 0xf5, 0x21, 0x00


	//----- nvinfo : EIATTR_KPARAM_INFO
	.align		4
.L_37:
        /*0028*/ 	.byte	0x04, 0x17
        /*002a*/ 	.short	(.L_39 - .L_38)
.L_38:
        /*002c*/ 	.word	0x00000000
        /*0030*/ 	.short	0x0000
        /*0032*/ 	.short	0x0000
        /*0034*/ 	.byte	0x00, 0xf5, 0x21, 0x00


	//----- nvinfo : EIATTR_SPARSE_MMA_MASK
	.align		4
.L_39:
        /*0038*/ 	.byte	0x03, 0x50
        /*003a*/ 	.short	0x0000


	//----- nvinfo : EIATTR_MAXREG_COUNT
	.align		4
        /*003c*/ 	.byte	0x03, 0x1b
        /*003e*/ 	.short	0x00ff


	//----- nvinfo : EIATTR_NUM_BARRIERS
	.align		4
        /*0040*/ 	.byte	0x02, 0x4c
        /*0042*/ 	.byte	0x01
	.zero		1


	//----- nvinfo : EIATTR_MERCURY_ISA_VERSION
	.align		4
        /*0044*/ 	.byte	0x03, 0x5f
        /*0046*/ 	.short	0x0101


	//----- nvinfo : EIATTR_VRC_CTA_INIT_COUNT
	.align		4
        /*0048*/ 	.byte	0x02, 0x4a
	.zero		1
	.zero		1


	//----- nvinfo : EIATTR_EXIT_INSTR_OFFSETS
	.align		4
        /*004c*/ 	.byte	0x04, 0x1c
        /*004e*/ 	.short	(.L_41 - .L_40)


	//   ....[0]....
.L_40:
        /*0050*/ 	.word	0x00000250


	//   ....[1]....
        /*0054*/ 	.word	0x000002d0


	//   ....[2]....
        /*0058*/ 	.word	0x00000410


	//----- nvinfo : EIATTR_CBANK_PARAM_SIZE
	.align		4
.L_41:
        /*005c*/ 	.byte	0x03, 0x19
        /*005e*/ 	.short	0x0014


	//----- nvinfo : EIATTR_PARAM_CBANK
	.align		4
        /*0060*/ 	.byte	0x04, 0x0a
        /*0062*/ 	.short	(.L_43 - .L_42)
	.align		4
.L_42:
        /*0064*/ 	.word	index@(.nv.constant0._Z7kernel2PKdPdi)
        /*0068*/ 	.short	0x0380
        /*006a*/ 	.short	0x0014


	//----- nvinfo : EIATTR_SW_WAR
	.align		4
.L_43:
        /*006c*/ 	.byte	0x04, 0x36
        /*006e*/ 	.short	(.L_45 - .L_44)
.L_44:
        /*0070*/ 	.word	0x00000008
.L_45:


//--------------------- .nv.info._Z7kernel1PKdPdi --------------------------
	.section	.nv.info._Z7kernel1PKdPdi,"",@"SHT_CUDA_INFO"
	.sectionflags	@""
	.align	4


	//----- nvinfo : EIATTR_CUDA_API_VERSION
	.align		4
        /*0000*/ 	.byte	0x04, 0x37
        /*0002*/ 	.short	(.L_47 - .L_46)
.L_46:
        /*0004*/ 	.word	0x00000082


	//----- nvinfo : EIATTR_KPARAM_INFO
	.align		4
.L_47:
        /*0008*/ 	.byte	0x04, 0x17
        /*000a*/ 	.short	(.L_49 - .L_48)
.L_48:
        /*000c*/ 	.word	0x00000000
        /*0010*/ 	.short	0x0002
        /*0012*/ 	.short	0x0010
        /*0014*/ 	.byte	0x00, 0xf0, 0x11, 0x00


	//----- nvinfo : EIATTR_KPARAM_INFO
	.align		4
.L_49:
        /*0018*/ 	.byte	0x04, 0x17
        /*001a*/ 	.short	(.L_51 - .L_50)
.L_50:
        /*001c*/ 	.word	0x00000000
        /*0020*/ 	.short	0x0001
        /*0022*/ 	.short	0x0008
        /*0024*/ 	.byte	0x00, 0xf5, 0x21, 0x00


	//----- nvinfo : EIATTR_KPARAM_INFO
	.align		4
.L_51:
        /*0028*/ 	.byte	0x04, 0x17
        /*002a*/ 	.short	(.L_53 - .L_52)
.L_52:
        /*002c*/ 	.word	0x00000000
        /*0030*/ 	.short	0x0000
        /*0032*/ 	.short	0x0000
        /*0034*/ 	.byte	0x00, 0xf5, 0x21, 0x00


	//----- nvinfo : EIATTR_SPARSE_MMA_MASK
	.align		4
.L_53:
        /*0038*/ 	.byte	0x03, 0x50
        /*003a*/ 	.short	0x0000


	//----- nvinfo : EIATTR_MAXREG_COUNT
	.align		4
        /*003c*/ 	.byte	0x03, 0x1b
        /*003e*/ 	.short	0x00ff


	//----- nvinfo : EIATTR_MERCURY_ISA_VERSION
	.align		4
        /*0040*/ 	.byte	0x03, 0x5f
        /*0042*/ 	.short	0x0101


	//----- nvinfo : EIATTR_VRC_CTA_INIT_COUNT
	.align		4
        /*0044*/ 	.byte	0x02, 0x4a
	.zero		1
	.zero		1


	//----- nvinfo : EIATTR_EXIT_INSTR_OFFSETS
	.align		4
        /*0048*/ 	.byte	0x04, 0x1c
        /*004a*/ 	.short	(.L_55 - .L_54)


	//   ....[0]....
.L_54:
        /*004c*/ 	.word	0x00000150


	//   ....[1]....
        /*0050*/ 	.word	0x00000400


	//----- nvinfo : EIATTR_CBANK_PARAM_SIZE
	.align		4
.L_55:
        /*0054*/ 	.byte	0x03, 0x19
        /*0056*/ 	.short	0x0014


	//----- nvinfo : EIATTR_PARAM_CBANK
	.align		4
        /*0058*/ 	.byte	0x04, 0x0a
        /*005a*/ 	.short	(.L_57 - .L_56)
	.align		4
.L_56:
        /*005c*/ 	.word	index@(.nv.constant0._Z7kernel1PKdPdi)
        /*0060*/ 	.short	0x0380
        /*0062*/ 	.short	0x0014


	//----- nvinfo : EIATTR_SW_WAR
	.align		4
.L_57:
        /*0064*/ 	.byte	0x04, 0x36
        /*0066*/ 	.short	(.L_59 - .L_58)
.L_58:
        /*0068*/ 	.word	0x00000008
.L_59:


//--------------------- .nv.callgraph             --------------------------
	.section	.nv.callgraph,"",@"SHT_CUDA_CALLGRAPH"
	.align	4
	.sectionentsize	8
	.align		4
        /*0000*/ 	.word	0x00000000
	.align		4
        /*0004*/ 	.word	0xffffffff
	.align		4
        /*0008*/ 	.word	0x00000000
	.align		4
        /*000c*/ 	.word	0xfffffffe
	.align		4
        /*0010*/ 	.word	0x00000000
	.align		4
        /*0014*/ 	.word	0xfffffffd
	.align		4
        /*0018*/ 	.word	0x00000000
	.align		4
        /*001c*/ 	.word	0xfffffffc


//--------------------- .text._Z7kernel3PKdPdi    --------------------------
	.section	.text._Z7kernel3PKdPdi,"ax",@progbits
	.align	128
        .global         _Z7kernel3PKdPdi
        .type           _Z7kernel3PKdPdi,@function
        .size           _Z7kernel3PKdPdi,(.L_x_3 - _Z7kernel3PKdPdi)
        .other          _Z7kernel3PKdPdi,@"STO_CUDA_ENTRY STV_DEFAULT"
_Z7kernel3PKdPdi:
.text._Z7kernel3PKdPdi:
[----:B------:R-:W-:Y:S01]  /*0000*/  LDC R1, c[0x0][0x37c] ;  /* 0x0000df00ff017b82 */ /* 0x000fe20000000800 */
[----:B------:R-:W-:Y:S05]  /*0010*/  EXIT ;  /* 0x000000000000794d */ /* 0x000fea0003800000 */
.L_x_0:
[----:B------:R-:W-:-:S00]  /*0020*/  BRA `(.L_x_0) ;  /* 0xfffffffc00fc7947 */ /* 0x000fc0000383ffff */
[----:B------:R-:W-:-:S00]  /*0030*/  NOP ;  /* 0x0000000000007918 */ /* 0x000fc00000000000 */
        /* <DEDUP_REMOVED lines=12> */
.L_x_3:


//--------------------- .text._Z7kernel2PKdPdi    --------------------------
	.section	.text._Z7kernel2PKdPdi,"ax",@progbits
	.align	128
        .global         _Z7kernel2PKdPdi
        .type           _Z7kernel2PKdPdi,@function
        .size           _Z7kernel2PKdPdi,(.L_x_4 - _Z7kernel2PKdPdi)
        .other          _Z7kernel2PKdPdi,@"STO_CUDA_ENTRY STV_DEFAULT"
_Z7kernel2PKdPdi:
.text._Z7kernel2PKdPdi:
[----:B------:R-:W-:Y:S01]  /*0000*/  LDC R1, c[0x0][0x37c] ;  /* 0x0000df00ff017b82 */ /* 0x000fe20000000800 */
[----:B------:R-:W0:Y:S01]  /*0010*/  S2R R8, SR_TID.Z ;  /* 0x0000000000087919 */ /* 0x000e220000002300 */
[----:B------:R-:W1:Y:S01]  /*0020*/  LDCU UR5, c[0x0][0x390] ;  /* 0x00007200ff0577ac */ /* 0x000e620008000800 */
[----:B------:R-:W0:Y:S01]  /*0030*/  S2R R3, SR_CTAID.Z ;  /* 0x0000000000037919 */ /* 0x000e220000002700 */
[----:B------:R-:W2:Y:S01]  /*0040*/  LDCU.64 UR6, c[0x0][0x358] ;  /* 0x00006b00ff0677ac */ /* 0x000ea20008000a00 */
[----:B------:R-:W3:Y:S01]  /*0050*/  S2R R9, SR_TID.Y ;  /* 0x0000000000097919 */ /* 0x000ee20000002200 */
[----:B------:R-:W3:Y:S01]  /*0060*/  S2R R2, SR_CTAID.Y ;  /* 0x0000000000027919 */ /* 0x000ee20000002600 */
[----:B------:R-:W4:Y:S01]  /*0070*/  S2R R17, SR_TID.X ;  /* 0x0000000000117919 */ /* 0x000f220000002100 */
[----:B------:R-:W4:Y:S01]  /*0080*/  S2R R4, SR_CTAID.X ;  /* 0x0000000000047919 */ /* 0x000f220000002500 */
[----:B0-----:R-:W-:-:S05]  /*0090*/  IMAD R0, R3, 0x8, R8 ;  /* 0x0000000803007824 */ /* 0x001fca00078e0208 */
[----:B-1----:R-:W-:Y:S01]  /*00a0*/  ISETP.GT.AND P1, PT, R0, UR5, PT ;  /* 0x0000000500007c0c */ /* 0x002fe2000bf24270 */
[----:B---3--:R-:W-:-:S03]  /*00b0*/  IMAD R3, R2, 0x8, R9 ;  /* 0x0000000802037824 */ /* 0x008fc600078e0209 */
[----:B------:R-:W-:Y:S02]  /*00c0*/  ISETP.EQ.OR P1, PT, R0, RZ, P1 ;  /* 0x000000ff0000720c */ /* 0x000fe40000f22670 */
[----:B------:R-:W-:Y:S01]  /*00d0*/  ISETP.GT.AND P0, PT, R3, UR5, PT ;  /* 0x0000000503007c0c */ /* 0x000fe2000bf04270 */
[----:B----4-:R-:W-:-:S03]  /*00e0*/  IMAD R2, R4, 0x8, R17 ;  /* 0x0000000804027824 */ /* 0x010fc600078e0211 */
[----:B------:R-:W-:-:S04]  /*00f0*/  ISETP.EQ.OR P0, PT, R3, RZ, P0 ;  /* 0x000000ff0300720c */ /* 0x000fc80000702670 */
[----:B------:R-:W-:-:S04]  /*0100*/  PLOP3.LUT P0, PT, P1, P0, PT, 0xf8, 0x8f ;  /* 0x00000000008f781c */ /* 0x000fc80000f01f70 */
[----:B------:R-:W-:-:S04]  /*0110*/  ISETP.GT.OR P0, PT, R2, UR5, P0 ;  /* 0x0000000502007c0c */ /* 0x000fc80008704670 */
[----:B------:R-:W-:-:S13]  /*0120*/  ISETP.LT.OR P0, PT, R2, 0x1, P0 ;  /* 0x000000010200780c */ /* 0x000fda0000701670 */
[----:B------:R-:W0:Y:S01]  /*0130*/  @!P0 LDC.64 R4, c[0x0][0x380] ;  /* 0x0000e000ff048b82 */ /* 0x000e220000000a00 */
[----:B------:R-:W-:-:S04]  /*0140*/  @!P0 VIADD R6, R0, 0xffffffff ;  /* 0xffffffff00068836 */ /* 0x000fc80000000000 */
[----:B------:R-:W-:-:S04]  /*0150*/  @!P0 IMAD R6, R6, UR5, R3 ;  /* 0x0000000506068c24 */ /* 0x000fc8000f8e0203 */
[----:B------:R-:W-:-:S04]  /*0160*/  @!P0 VIADD R7, R6, 0xffffffff ;  /* 0xffffffff06078836 */ /* 0x000fc80000000000 */
[----:B------:R-:W-:-:S04]  /*0170*/  @!P0 IMAD R7, R7, UR5, R2 ;  /* 0x0000000507078c24 */ /* 0x000fc8000f8e0202 */
[----:B------:R-:W-:-:S04]  /*0180*/  @!P0 VIADD R7, R7, 0xffffffff ;  /* 0xffffffff07078836 */ /* 0x000fc80000000000 */
[----:B0-----:R-:W-:-:S06]  /*0190*/  @!P0 IMAD.WIDE R4, R7, 0x8, R4 ;  /* 0x0000000807048825 */ /* 0x001fcc00078e0204 */
[----:B--2---:R-:W2:Y:S01]  /*01a0*/  @!P0 LDG.E.64 R4, desc[UR6][R4.64] ;  /* 0x0000000604048981 */ /* 0x004ea2000c1e1b00 */
[----:B------:R-:W-:Y:S02]  /*01b0*/  MOV R6, 0x400 ;  /* 0x0000040000067802 */ /* 0x000fe40000000f00 */
[----:B------:R-:W-:Y:S01]  /*01c0*/  LOP3.LUT P1, RZ, R8, 0x3f8, R9, 0xc8, !PT ;  /* 0x000003f808ff7812 */ /* 0x000fe2000782c809 */
[----:B------:R-:W0:Y:S03]  /*01d0*/  S2R R7, SR_CgaCtaId ;  /* 0x0000000000077919 */ /* 0x000e260000008800 */
[----:B------:R-:W-:Y:S02]  /*01e0*/  ISETP.GT.U32.OR P1, PT, R17, 0x7, P1 ;  /* 0x000000071100780c */ /* 0x000fe40000f24470 */
[----:B0-----:R-:W-:-:S05]  /*01f0*/  LEA R6, R7, R6, 0x18 ;  /* 0x0000000607067211 */ /* 0x001fca00078ec0ff */
[----:B------:R-:W-:-:S04]  /*0200*/  IMAD R6, R8, 0x320, R6 ;  /* 0x0000032008067824 */ /* 0x000fc800078e0206 */
[----:B------:R-:W-:-:S04]  /*0210*/  IMAD R6, R9, 0x50, R6 ;  /* 0x0000005009067824 */ /* 0x000fc800078e0206 */
[----:B------:R-:W-:-:S05]  /*0220*/  IMAD R17, R17, 0x8, R6 ;  /* 0x0000000811117824 */ /* 0x000fca00078e0206 */
[----:B--2---:R0:W-:Y:S01]  /*0230*/  @!P0 STS.64 [R17], R4 ;  /* 0x0000000411008388 */ /* 0x0041e20000000a00 */
[----:B------:R-:W-:Y:S06]  /*0240*/  BAR.SYNC.DEFER_BLOCKING 0x0 ;  /* 0x0000000000007b1d */ /* 0x000fec0000010000 */
[----:B------:R-:W-:Y:S05]  /*0250*/  @P1 EXIT ;  /* 0x000000000000194d */ /* 0x000fea0003800000 */
[----:B------:R-:W-:Y:S01]  /*0260*/  ISETP.NE.AND P0, PT, R3, RZ, PT ;  /* 0x000000ff0300720c */ /* 0x000fe20003f05270 */
[----:B------:R-:W-:-:S03]  /*0270*/  UIADD3 UR4, UPT, UPT, UR5, -0x1, URZ ;  /* 0xffffffff05047890 */ /* 0x000fc6000fffe0ff */
[----:B------:R-:W-:-:S04]  /*0280*/  ISETP.EQ.OR P0, PT, R0, RZ, !P0 ;  /* 0x000000ff0000720c */ /* 0x000fc80004702670 */
[----:B------:R-:W-:-:S04]  /*0290*/  ISETP.GE.OR P0, PT, R0, UR4, P0 ;  /* 0x0000000400007c0c */ /* 0x000fc80008706670 */
[----:B------:R-:W-:-:S04]  /*02a0*/  ISETP.GE.OR P0, PT, R3, UR4, P0 ;  /* 0x0000000403007c0c */ /* 0x000fc80008706670 */
[----:B------:R-:W-:-:S04]  /*02b0*/  ISETP.LT.OR P0, PT, R2, 0x1, P0 ;  /* 0x000000010200780c */ /* 0x000fc80000701670 */
[----:B------:R-:W-:-:S13]  /*02c0*/  ISETP.GE.OR P0, PT, R2, UR4, P0 ;  /* 0x0000000402007c0c */ /* 0x000fda0008706670 */
[----:B------:R-:W-:Y:S05]  /*02d0*/  @P0 EXIT ;  /* 0x000000000000094d */ /* 0x000fea0003800000 */
[----:B0-----:R-:W-:Y:S01]  /*02e0*/  LDS.64 R4, [R17+0x328] ;  /* 0x0003280011047984 */ /* 0x001fe20000000a00 */
[----:B------:R-:W-:Y:S01]  /*02f0*/  IMAD R3, R0, UR5, R3 ;  /* 0x0000000500037c24 */ /* 0x000fe2000f8e0203 */
[----:B------:R-:W-:Y:S01]  /*0300*/  UMOV UR8, 0x9999999a ;  /* 0x9999999a00087882 */ /* 0x000fe20000000000 */
[----:B------:R-:W-:Y:S01]  /*0310*/  UMOV UR9, 0x3fe99999 ;  /* 0x3fe9999900097882 */ /* 0x000fe20000000000 */
[----:B------:R-:W0:Y:S01]  /*0320*/  LDS.64 R6, [R17+0x370] ;  /* 0x0003700011067984 */ /* 0x000e220000000a00 */
[----:B------:R-:W-:-:S03]  /*0330*/  IMAD R3, R3, UR5, R2 ;  /* 0x0000000503037c24 */ /* 0x000fc6000f8e0202 */
[----:B------:R-:W1:Y:S04]  /*0340*/  LDS.64 R8, [R17+0x3c8] ;  /* 0x0003c80011087984 */ /* 0x000e680000000a00 */
[----:B------:R-:W2:Y:S04]  /*0350*/  LDS.64 R10, [R17+0x380] ;  /* 0x00038000110a7984 */ /* 0x000ea80000000a00 */
[----:B------:R-:W3:Y:S04]  /*0360*/  LDS.64 R12, [R17+0x58] ;  /* 0x00005800110c7984 */ /* 0x000ee80000000a00 */
[----:B------:R-:W4:Y:S01]  /*0370*/  LDS.64 R14, [R17+0x698] ;  /* 0x00069800110e7984 */ /* 0x000f220000000a00 */
[----:B0-----:R-:W-:Y:S01]  /*0380*/  DADD R4, R4, R6 ;  /* 0x0000000004047229 */ /* 0x001fe20000000006 */
[----:B------:R-:W0:Y:S07]  /*0390*/  LDC.64 R6, c[0x0][0x388] ;  /* 0x0000e200ff067b82 */ /* 0x000e2e0000000a00 */
[----:B-1----:R-:W-:-:S08]  /*03a0*/  DADD R4, R4, R8 ;  /* 0x0000000004047229 */ /* 0x002fd00000000008 */
[----:B--2---:R-:W-:-:S08]  /*03b0*/  DADD R4, R4, R10 ;  /* 0x0000000004047229 */ /* 0x004fd0000000000a */
[----:B---3--:R-:W-:Y:S01]  /*03c0*/  DADD R4, R4, R12 ;  /* 0x0000000004047229 */ /* 0x008fe2000000000c */
[----:B0-----:R-:W-:-:S07]  /*03d0*/  IMAD.WIDE R2, R3, 0x8, R6 ;  /* 0x0000000803027825 */ /* 0x001fce00078e0206 */
[----:B----4-:R-:W-:-:S08]  /*03e0*/  DADD R4, R4, R14 ;  /* 0x0000000004047229 */ /* 0x010fd0000000000e */
[----:B------:R-:W-:-:S07]  /*03f0*/  DMUL R4, R4, UR8 ;  /* 0x0000000804047c28 */ /* 0x000fce0008000000 */
[----:B------:R-:W-:Y:S01]  /*0400*/  STG.E.64 desc[UR6][R2.64], R4 ;  /* 0x0000000402007986 */ /* 0x000fe2000c101b06 */
[----:B------:R-:W-:Y:S05]  /*0410*/  EXIT ;  /* 0x000000000000794d */ /* 0x000fea0003800000 */
.L_x_1:
        /* <DEDUP_REMOVED lines=14> */
.L_x_4:


//--------------------- .text._Z7kernel1PKdPdi    --------------------------
	.section	.text._Z7kernel1PKdPdi,"ax",@progbits
	.align	128
        .global         _Z7kernel1PKdPdi
        .type           _Z7kernel1PKdPdi,@function
        .size           _Z7kernel1PKdPdi,(.L_x_5 - _Z7kernel1PKdPdi)
        .other          _Z7kernel1PKdPdi,@"STO_CUDA_ENTRY STV_DEFAULT"
_Z7kernel1PKdPdi:
.text._Z7kernel1PKdPdi:
[----:B------:R-:W-:Y:S01]  /*0000*/  LDC R1, c[0x0][0x37c] ;  /* 0x0000df00ff017b82 */ /* 0x000fe20000000800 */
[----:B------:R-:W0:Y:S07]  /*0010*/  S2R R5, SR_TID.Y ;  /* 0x0000000000057919 */ /* 0x000e2e0000002200 */
[----:B------:R-:W1:Y:S01]  /*0020*/  LDC R0, c[0x0][0x368] ;  /* 0x0000da00ff007b82 */ /* 0x000e620000000800 */
[----:B------:R-:W1:Y:S01]  /*0030*/  S2R R3, SR_TID.Z ;  /* 0x0000000000037919 */ /* 0x000e620000002300 */
[----:B------:R-:W2:Y:S06]  /*0040*/  S2R R7, SR_TID.X ;  /* 0x0000000000077919 */ /* 0x000eac0000002100 */
[----:B------:R-:W0:Y:S08]  /*0050*/  S2UR UR5, SR_CTAID.Y ;  /* 0x00000000000579c3 */ /* 0x000e300000002600 */
[----:B------:R-:W0:Y:S08]  /*0060*/  LDC R10, c[0x0][0x364] ;  /* 0x0000d900ff0a7b82 */ /* 0x000e300000000800 */
[----:B------:R-:W1:Y:S08]  /*0070*/  S2UR UR4, SR_CTAID.Z ;  /* 0x00000000000479c3 */ /* 0x000e700000002700 */
[----:B------:R-:W3:Y:S08]  /*0080*/  LDC R9, c[0x0][0x390] ;  /* 0x0000e400ff097b82 */ /* 0x000ef00000000800 */
[----:B------:R-:W2:Y:S01]  /*0090*/  S2UR UR6, SR_CTAID.X ;  /* 0x00000000000679c3 */ /* 0x000ea20000002500 */
[----:B0-----:R-:W-:-:S05]  /*00a0*/  IMAD R10, R10, UR5, R5 ;  /* 0x000000050a0a7c24 */ /* 0x001fca000f8e0205 */
[----:B------:R-:W-:Y:S02]  /*00b0*/  ISETP.NE.AND P0, PT, R10, RZ, PT ;  /* 0x000000ff0a00720c */ /* 0x000fe40003f05270 */
[----:B------:R-:W2:Y:S01]  /*00c0*/  LDC R8, c[0x0][0x360] ;  /* 0x0000d800ff087b82 */ /* 0x000ea20000000800 */
[----:B-1----:R-:W-:-:S05]  /*00d0*/  IMAD R0, R0, UR4, R3 ;  /* 0x0000000400007c24 */ /* 0x002fca000f8e0203 */
[----:B------:R-:W-:Y:S02]  /*00e0*/  ISETP.EQ.OR P0, PT, R0, RZ, !P0 ;  /* 0x000000ff0000720c */ /* 0x000fe40004702670 */
[----:B---3--:R-:W-:-:S04]  /*00f0*/  IADD3 R3, PT, PT, R9, -0x1, RZ ;  /* 0xffffffff09037810 */ /* 0x008fc80007ffe0ff */
[----:B------:R-:W-:-:S04]  /*0100*/  ISETP.GE.OR P0, PT, R0, R3, P0 ;  /* 0x000000030000720c */ /* 0x000fc80000706670 */
[----:B------:R-:W-:Y:S01]  /*0110*/  ISETP.GE.OR P0, PT, R10, R3, P0 ;  /* 0x000000030a00720c */ /* 0x000fe20000706670 */
[----:B--2---:R-:W-:-:S05]  /*0120*/  IMAD R8, R8, UR6, R7 ;  /* 0x0000000608087c24 */ /* 0x004fca000f8e0207 */
[----:B------:R-:W-:-:S04]  /*0130*/  ISETP.LT.OR P0, PT, R8, 0x1, P0 ;  /* 0x000000010800780c */ /* 0x000fc80000701670 */
[----:B------:R-:W-:-:S13]  /*0140*/  ISETP.GE.OR P0, PT, R8, R3, P0 ;  /* 0x000000030800720c */ /* 0x000fda0000706670 */
[----:B------:R-:W-:Y:S05]  /*0150*/  @P0 EXIT ;  /* 0x000000000000094d */ /* 0x000fea0003800000 */
[----:B------:R-:W0:Y:S01]  /*0160*/  LDC.64 R2, c[0x0][0x380] ;  /* 0x0000e000ff027b82 */ /* 0x000e220000000a00 */
[----:B------:R-:W-:Y:S01]  /*0170*/  IADD3 R0, PT, PT, R0, -0x1, RZ ;  /* 0xffffffff00007810 */ /* 0x000fe20007ffe0ff */
[----:B------:R-:W1:Y:S01]  /*0180*/  LDCU.64 UR4, c[0x0][0x358] ;  /* 0x00006b00ff0477ac */ /* 0x000e620008000a00 */
[CC--:B------:R-:W-:Y:S02]  /*0190*/  IMAD R5, R10.reuse, R9.reuse, -R9 ;  /* 0x000000090a057224 */ /* 0x0c0fe400078e0a09 */
[-C--:B------:R-:W-:Y:S01]  /*01a0*/  IMAD R12, R10, R9.reuse, R8 ;  /* 0x000000090a0c7224 */ /* 0x080fe200078e0208 */
[----:B------:R-:W2:Y:S01]  /*01b0*/  LDCU.64 UR6, c[0x0][0x380] ;  /* 0x00007000ff0677ac */ /* 0x000ea20008000a00 */
[----:B------:R-:W-:Y:S01]  /*01c0*/  IMAD R0, R0, R9, RZ ;  /* 0x0000000900007224 */ /* 0x000fe200078e02ff */
[----:B------:R-:W-:-:S03]  /*01d0*/  IADD3 R11, PT, PT, R8, R5, RZ ;  /* 0x00000005080b7210 */ /* 0x000fc60007ffe0ff */
[----:B------:R-:W-:Y:S01]  /*01e0*/  IMAD R5, R0, R9, R12 ;  /* 0x0000000900057224 */ /* 0x000fe200078e020c */
[----:B------:R-:W-:-:S04]  /*01f0*/  LEA R4, R9, R0, 0x1 ;  /* 0x0000000009047211 */ /* 0x000fc800078e08ff */
[CC--:B------:R-:W-:Y:S01]  /*0200*/  IADD3 R0, PT, PT, R4.reuse, -R9.reuse, RZ ;  /* 0x8000000904007210 */ /* 0x0c0fe20007ffe0ff */
[----:B------:R-:W-:-:S03]  /*0210*/  IMAD R7, R4, R9, R12 ;  /* 0x0000000904077224 */ /* 0x000fc600078e020c */
[----:B------:R-:W-:Y:S01]  /*0220*/  IADD3 R14, PT, PT, R10, R0, RZ ;  /* 0x000000000a0e7210 */ /* 0x000fe20007ffe0ff */
[----:B------:R-:W-:Y:S02]  /*0230*/  IMAD R11, R0, R9, R11 ;  /* 0x00000009000b7224 */ /* 0x000fe400078e020b */
[----:B0-----:R-:W-:-:S04]  /*0240*/  IMAD.WIDE R4, R5, 0x8, R2 ;  /* 0x0000000805047825 */ /* 0x001fc800078e0202 */
[----:B------:R-:W-:Y:S02]  /*0250*/  IMAD.WIDE R6, R7, 0x8, R2 ;  /* 0x0000000807067825 */ /* 0x000fe400078e0202 */
[----:B-1----:R-:W3:Y:S02]  /*0260*/  LDG.E.64 R4, desc[UR4][R4.64] ;  /* 0x0000000404047981 */ /* 0x002ee4000c1e1b00 */
[----:B------:R-:W-:Y:S02]  /*0270*/  IMAD R0, R0, R9, R12 ;  /* 0x0000000900007224 */ /* 0x000fe400078e020c */
[----:B------:R-:W3:Y:S01]  /*0280*/  LDG.E.64 R6, desc[UR4][R6.64] ;  /* 0x0000000406067981 */ /* 0x000ee2000c1e1b00 */
[----:B------:R-:W-:-:S04]  /*0290*/  IMAD.WIDE R10, R11, 0x8, R2 ;  /* 0x000000080b0a7825 */ /* 0x000fc800078e0202 */
[-C--:B------:R-:W-:Y:S01]  /*02a0*/  IMAD R13, R14, R9.reuse, RZ ;  /* 0x000000090e0d7224 */ /* 0x080fe200078e02ff */
[----:B------:R-:W-:Y:S01]  /*02b0*/  IADD3 R9, PT, PT, R0, R9, RZ ;  /* 0x0000000900097210 */ /* 0x000fe20007ffe0ff */
[----:B------:R-:W4:Y:S03]  /*02c0*/  LDG.E.64 R10, desc[UR4][R10.64] ;  /* 0x000000040a0a7981 */ /* 0x000f26000c1e1b00 */
[----:B------:R-:W-:Y:S01]  /*02d0*/  IADD3 R12, P0, PT, R8, R13, RZ ;  /* 0x0000000d080c7210 */ /* 0x000fe20007f1e0ff */
[----:B------:R-:W-:-:S03]  /*02e0*/  IMAD.WIDE R2, R9, 0x8, R2 ;  /* 0x0000000809027825 */ /* 0x000fc600078e0202 */
[----:B------:R-:W-:Y:S02]  /*02f0*/  LEA.HI.X.SX32 R13, R13, RZ, 0x1, P0 ;  /* 0x000000ff0d0d7211 */ /* 0x000fe400000f0eff */
[C---:B--2---:R-:W-:Y:S01]  /*0300*/  LEA R8, P0, R12.reuse, UR6, 0x3 ;  /* 0x000000060c087c11 */ /* 0x044fe2000f8018ff */
[----:B------:R-:W2:Y:S03]  /*0310*/  LDG.E.64 R2, desc[UR4][R2.64] ;  /* 0x0000000402027981 */ /* 0x000ea6000c1e1b00 */
[----:B------:R-:W-:-:S05]  /*0320*/  LEA.HI.X R9, R12, UR7, R13, 0x3, P0 ;  /* 0x000000070c097c11 */ /* 0x000fca00080f1c0d */
[----:B------:R-:W5:Y:S04]  /*0330*/  LDG.E.64 R12, desc[UR4][R8.64+-0x8] ;  /* 0xfffff804080c7981 */ /* 0x000f68000c1e1b00 */
[----:B------:R-:W5:Y:S01]  /*0340*/  LDG.E.64 R14, desc[UR4][R8.64+0x8] ;  /* 0x00000804080e7981 */ /* 0x000f62000c1e1b00 */
[----:B------:R-:W-:Y:S01]  /*0350*/  UMOV UR6, 0x9999999a ;  /* 0x9999999a00067882 */ /* 0x000fe20000000000 */
[----:B------:R-:W-:Y:S01]  /*0360*/  UMOV UR7, 0x3fe99999 ;  /* 0x3fe9999900077882 */ /* 0x000fe20000000000 */
[----:B---3--:R-:W-:Y:S01]  /*0370*/  DADD R4, R4, R6 ;  /* 0x0000000004047229 */ /* 0x008fe20000000006 */
[----:B------:R-:W0:Y:S07]  /*0380*/  LDC.64 R6, c[0x0][0x388] ;  /* 0x0000e200ff067b82 */ /* 0x000e2e0000000a00 */
[----:B----4-:R-:W-:-:S08]  /*0390*/  DADD R4, R4, R10 ;  /* 0x0000000004047229 */ /* 0x010fd0000000000a */
[----:B--2---:R-:W-:-:S08]  /*03a0*/  DADD R4, R4, R2 ;  /* 0x0000000004047229 */ /* 0x004fd00000000002 */
[----:B-----5:R-:W-:Y:S01]  /*03b0*/  DADD R4, R4, R12 ;  /* 0x0000000004047229 */ /* 0x020fe2000000000c */
[----:B0-----:R-:W-:-:S07]  /*03c0*/  IMAD.WIDE R2, R0, 0x8, R6 ;  /* 0x0000000800027825 */ /* 0x001fce00078e0206 */
[----:B------:R-:W-:-:S08]  /*03d0*/  DADD R4, R4, R14 ;  /* 0x0000000004047229 */ /* 0x000fd0000000000e */
[----:B------:R-:W-:-:S07]  /*03e0*/  DMUL R4, R4, UR6 ;  /* 0x0000000604047c28 */ /* 0x000fce0008000000 */
[----:B------:R-:W-:Y:S01]  /*03f0*/  STG.E.64 desc[UR4][R2.64], R4 ;  /* 0x0000000402007986 */ /* 0x000fe2000c101b04 */
[----:B------:R-:W-:Y:S05]  /*0400*/  EXIT ;  /* 0x000000000000794d */ /* 0x000fea0003800000 */
.L_x_2:
        /* <DEDUP_REMOVED lines=15> */
.L_x_5:


//--------------------- .nv.shared.reserved.0     --------------------------
	.section	.nv.shared.reserved.0,"aw",@nobits
	.weak		__nv_reservedSMEM_offset_0_alias
	.size		__nv_reservedSMEM_offset_0_alias, 0, 64
	.other		__nv_reservedSMEM_offset_0_alias,@"STO_CUDA_RESERVED_SHARED STV_DEFAULT"
__nv_reservedSMEM_offset_0_alias:
	.zero		0
	.zero		64


//--------------------- .nv.shared._Z7kernel2PKdPdi --------------------------
	.section	.nv.shared._Z7kernel2PKdPdi,"aw",@nobits
	.sectionflags	@""
	.align	8
.nv.shared._Z7kernel2PKdPdi:
	.zero		9024


//--------------------- .nv.constant0._Z7kernel3PKdPdi --------------------------
	.section	.nv.constant0._Z7kernel3PKdPdi,"a",@progbits
	.sectionflags	@""
	.align	4
.nv.constant0._Z7kernel3PKdPdi:
	.zero		916


//--------------------- .nv.constant0._Z7kernel2PKdPdi --------------------------
	.section	.nv.constant0._Z7kernel2PKdPdi,"a",@progbits
	.sectionflags	@""
	.align	4
.nv.constant0._Z7kernel2PKdPdi:
	.zero		916


//--------------------- .nv.constant0._Z7kernel1PKdPdi --------------------------
	.section	.nv.constant0._Z7kernel1PKdPdi,"a",@progbits
	.sectionflags	@""
	.align	4
.nv.constant0._Z7kernel1PKdPdi:
	.zero		916


//--------------------- SYMBOLS --------------------------

	.type		.nv.reservedSmem.offset0,@object
	.size		.nv.reservedSmem.offset0,0x4
	.type		.nv.reservedSmem.cap,@object
	.size		.nv.reservedSmem.cap,0x4
